//
// Generated by NVIDIA NVVM Compiler
//
// Compiler Build ID: CL-36424714
// Cuda compilation tools, release 13.0, V13.0.88
// Based on NVVM 20.0.0
//

.version 9.0
.target sm_100
.address_size 64

	// .globl	_Z11dot_productPjjjj
.extern .func  (.param .b32 func_retval0) vprintf
(
	.param .b64 vprintf_param_0,
	.param .b64 vprintf_param_1
)
;
// _ZZ11dot_productPjjjjE5cache has been demoted
// _ZZ13_add_internalPjjE5cache has been demoted
.global .align 1 .b8 $str[4] = {37, 117, 10};

.visible .entry _Z11dot_productPjjjj(
	.param .u64 .ptr .align 1 _Z11dot_productPjjjj_param_0,
	.param .u32 _Z11dot_productPjjjj_param_1,
	.param .u32 _Z11dot_productPjjjj_param_2,
	.param .u32 _Z11dot_productPjjjj_param_3
)
{
	.reg .pred 	%p<12>;
	.reg .b32 	%r<93>;
	.reg .b64 	%rd<5>;
	// demoted variable
	.shared .align 4 .b8 _ZZ11dot_productPjjjjE5cache[2048];
	ld.param.u64 	%rd1, [_Z11dot_productPjjjj_param_0];
	ld.param.u32 	%r24, [_Z11dot_productPjjjj_param_1];
	ld.param.u32 	%r25, [_Z11dot_productPjjjj_param_2];
	ld.param.u32 	%r26, [_Z11dot_productPjjjj_param_3];
	mov.u32 	%r1, %tid.x;
	mov.u32 	%r2, %ctaid.x;
	mov.u32 	%r27, %ntid.x;
	mad.lo.s32 	%r28, %r2, %r27, %r1;
	shl.b32 	%r3, %r28, 6;
	shl.b32 	%r29, %r1, 2;
	mov.u32 	%r30, _ZZ11dot_productPjjjjE5cache;
	add.s32 	%r4, %r30, %r29;
	mov.b32 	%r31, 0;
	st.shared.u32 	[%r4], %r31;
	setp.ge.u32 	%p1, %r3, %r26;
	@%p1 bra 	$L__BB0_12;
	add.s32 	%r32, %r3, 64;
	min.u32 	%r5, %r32, %r26;
	setp.ge.s32 	%p2, %r3, %r5;
	@%p2 bra 	$L__BB0_7;
	and.b32  	%r6, %r5, 3;
	setp.eq.s32 	%p3, %r6, 0;
	mov.b32 	%r86, 0;
	mov.u32 	%r87, %r3;
	@%p3 bra 	$L__BB0_5;
	neg.s32 	%r83, %r6;
	mov.b32 	%r86, 0;
	mov.u32 	%r87, %r3;
$L__BB0_4:
	.pragma "nounroll";
	shf.l.wrap.b32 	%r36, %r87, %r87, %r24;
	add.s32 	%r37, %r36, %r24;
	xor.b32  	%r38, %r37, %r24;
	shf.l.wrap.b32 	%r39, %r87, %r87, %r25;
	add.s32 	%r40, %r39, %r25;
	xor.b32  	%r41, %r40, %r25;
	mad.lo.s32 	%r86, %r38, %r41, %r86;
	add.s32 	%r87, %r87, 1;
	add.s32 	%r83, %r83, 1;
	setp.ne.s32 	%p4, %r83, 0;
	@%p4 bra 	$L__BB0_4;
$L__BB0_5:
	sub.s32 	%r42, %r3, %r5;
	setp.gt.u32 	%p5, %r42, -4;
	@%p5 bra 	$L__BB0_6;
	bra.uni 	$L__BB0_13;
$L__BB0_6:
	st.shared.u32 	[%r4], %r86;
$L__BB0_7:
	setp.gt.u32 	%p7, %r1, 255;
	@%p7 bra 	$L__BB0_10;
	mov.b32 	%r92, 256;
$L__BB0_9:
	bar.sync 	0;
	shl.b32 	%r76, %r92, 2;
	add.s32 	%r77, %r4, %r76;
	ld.shared.u32 	%r78, [%r77];
	ld.shared.u32 	%r79, [%r4];
	add.s32 	%r80, %r79, %r78;
	st.shared.u32 	[%r4], %r80;
	shr.u32 	%r23, %r92, 1;
	setp.gt.u32 	%p8, %r92, 1;
	setp.lt.u32 	%p9, %r1, %r23;
	and.pred  	%p10, %p8, %p9;
	mov.u32 	%r92, %r23;
	@%p10 bra 	$L__BB0_9;
$L__BB0_10:
	setp.ne.s32 	%p11, %r1, 0;
	@%p11 bra 	$L__BB0_12;
	ld.shared.u32 	%r82, [_ZZ11dot_productPjjjjE5cache];
	cvta.to.global.u64 	%rd2, %rd1;
	mul.wide.u32 	%rd3, %r2, 4;
	add.s64 	%rd4, %rd2, %rd3;
	st.global.u32 	[%rd4], %r82;
$L__BB0_12:
	ret;
$L__BB0_13:
	and.b32  	%r43, %r24, 31;
	shf.l.wrap.b32 	%r44, %r87, %r87, %r43;
	add.s32 	%r45, %r44, %r24;
	xor.b32  	%r46, %r45, %r24;
	and.b32  	%r47, %r25, 31;
	shf.l.wrap.b32 	%r48, %r87, %r87, %r47;
	add.s32 	%r49, %r48, %r25;
	xor.b32  	%r50, %r49, %r25;
	mad.lo.s32 	%r51, %r46, %r50, %r86;
	add.s32 	%r52, %r87, 1;
	shf.l.wrap.b32 	%r53, %r52, %r52, %r43;
	add.s32 	%r54, %r53, %r24;
	xor.b32  	%r55, %r54, %r24;
	shf.l.wrap.b32 	%r56, %r52, %r52, %r47;
	add.s32 	%r57, %r56, %r25;
	xor.b32  	%r58, %r57, %r25;
	mad.lo.s32 	%r59, %r55, %r58, %r51;
	add.s32 	%r60, %r87, 2;
	shf.l.wrap.b32 	%r61, %r60, %r60, %r43;
	add.s32 	%r62, %r61, %r24;
	xor.b32  	%r63, %r62, %r24;
	shf.l.wrap.b32 	%r64, %r60, %r60, %r47;
	add.s32 	%r65, %r64, %r25;
	xor.b32  	%r66, %r65, %r25;
	mad.lo.s32 	%r67, %r63, %r66, %r59;
	add.s32 	%r68, %r87, 3;
	shf.l.wrap.b32 	%r69, %r68, %r68, %r43;
	add.s32 	%r70, %r69, %r24;
	xor.b32  	%r71, %r70, %r24;
	shf.l.wrap.b32 	%r72, %r68, %r68, %r47;
	add.s32 	%r73, %r72, %r25;
	xor.b32  	%r74, %r73, %r25;
	mad.lo.s32 	%r86, %r71, %r74, %r67;
	add.s32 	%r87, %r87, 4;
	setp.eq.s32 	%p6, %r87, %r5;
	@%p6 bra 	$L__BB0_6;
	bra.uni 	$L__BB0_13;

}
	// .globl	_Z13_add_internalPjj
.visible .entry _Z13_add_internalPjj(
	.param .u64 .ptr .align 1 _Z13_add_internalPjj_param_0,
	.param .u32 _Z13_add_internalPjj_param_1
)
{
	.reg .pred 	%p<7>;
	.reg .b32 	%r<24>;
	.reg .b64 	%rd<7>;
	// demoted variable
	.shared .align 4 .b8 _ZZ13_add_internalPjjE5cache[4096];
	ld.param.u64 	%rd2, [_Z13_add_internalPjj_param_0];
	ld.param.u32 	%r10, [_Z13_add_internalPjj_param_1];
	cvta.to.global.u64 	%rd1, %rd2;
	mov.u32 	%r1, %tid.x;
	mov.u32 	%r2, %ctaid.x;
	mov.u32 	%r11, %ntid.x;
	mad.lo.s32 	%r3, %r2, %r11, %r1;
	setp.ge.u32 	%p1, %r3, %r10;
	mov.b32 	%r22, 0;
	@%p1 bra 	$L__BB1_2;
	mul.wide.s32 	%rd3, %r3, 4;
	add.s64 	%rd4, %rd1, %rd3;
	ld.global.u32 	%r22, [%rd4];
$L__BB1_2:
	shl.b32 	%r12, %r1, 2;
	mov.u32 	%r13, _ZZ13_add_internalPjjE5cache;
	add.s32 	%r6, %r13, %r12;
	st.shared.u32 	[%r6], %r22;
	setp.gt.u32 	%p2, %r1, 255;
	@%p2 bra 	$L__BB1_5;
	mov.b32 	%r23, 256;
$L__BB1_4:
	bar.sync 	0;
	shl.b32 	%r15, %r23, 2;
	add.s32 	%r16, %r6, %r15;
	ld.shared.u32 	%r17, [%r16];
	ld.shared.u32 	%r18, [%r6];
	add.s32 	%r19, %r18, %r17;
	st.shared.u32 	[%r6], %r19;
	shr.u32 	%r8, %r23, 1;
	setp.gt.u32 	%p3, %r23, 1;
	setp.lt.u32 	%p4, %r1, %r8;
	and.pred  	%p5, %p3, %p4;
	mov.u32 	%r23, %r8;
	@%p5 bra 	$L__BB1_4;
$L__BB1_5:
	setp.ne.s32 	%p6, %r1, 0;
	@%p6 bra 	$L__BB1_7;
	ld.shared.u32 	%r21, [_ZZ13_add_internalPjjE5cache];
	mul.wide.u32 	%rd5, %r2, 4;
	add.s64 	%rd6, %rd1, %rd5;
	st.global.u32 	[%rd6], %r21;
$L__BB1_7:
	ret;

}
	// .globl	_Z12print_resultPj
.visible .entry _Z12print_resultPj(
	.param .u64 .ptr .align 1 _Z12print_resultPj_param_0
)
{
	.local .align 8 .b8 	__local_depot2[8];
	.reg .b64 	%SP;
	.reg .b64 	%SPL;
	.reg .b32 	%r<4>;
	.reg .b64 	%rd<7>;

	mov.u64 	%SPL, __local_depot2;
	cvta.local.u64 	%SP, %SPL;
	ld.param.u64 	%rd1, [_Z12print_resultPj_param_0];
	cvta.to.global.u64 	%rd2, %rd1;
	add.u64 	%rd3, %SP, 0;
	add.u64 	%rd4, %SPL, 0;
	ld.global.u32 	%r1, [%rd2];
	st.local.u32 	[%rd4], %r1;
	mov.u64 	%rd5, $str;
	cvta.global.u64 	%rd6, %rd5;
	{ // callseq 0, 0
	.param .b64 param0;
	st.param.b64 	[param0], %rd6;
	.param .b64 param1;
	st.param.b64 	[param1], %rd3;
	.param .b32 retval0;
	call.uni (retval0), 
	vprintf, 
	(
	param0, 
	param1
	);
	ld.param.b32 	%r2, [retval0];
	} // callseq 0
	ret;

}


// ===== COMPILED SASS (sm_100) =====

	.target	sm_100

	.elftype	@"ET_EXEC"


//--------------------- .note.nv.tkinfo           --------------------------
	.section	.note.nv.tkinfo,"",@"SHT_NOTE"
	.sectionflags	@"SHF_NOTE_NV_TKINFO"
	.tkinfo
        /*0018*/ 	.word	0x00000002
        /*0030*/ 	.string	""
        /*0030*/ 	.string	"ptxas"
        /*0030*/ 	.string	"Cuda compilation tools, release 13.0, V13.0.88"
        /*0030*/ 	.string	"Build cuda_13.0.r13.0/compiler.36424714_0"
        /*0030*/ 	.string	"-arch sm_100 -m 64 "



//--------------------- .note.nv.cuinfo           --------------------------
	.section	.note.nv.cuinfo,"",@"SHT_NOTE"
	.sectionflags	@"SHF_NOTE_NV_CUINFO"
        /*0018*/ 	.short	0x0002
        /*001a*/ 	.short	0x0064
        /*001c*/ 	.short	0x0082
	.zero		2


//--------------------- .nv.info                  --------------------------
	.section	.nv.info,"",@"SHT_CUDA_INFO"
	.align	4


	//----- nvinfo : EIATTR_REGCOUNT
	.align		4
        /*0000*/ 	.byte	0x04, 0x2f
        /*0002*/ 	.short	(.L_2 - .L_1)
	.align		4
.L_1:
        /*0004*/ 	.word	index@(_Z11dot_productPjjjj)
        /*0008*/ 	.word	0x00000017


	//----- nvinfo : EIATTR_FRAME_SIZE
	.align		4
.L_2:
        /*000c*/ 	.byte	0x04, 0x11
        /*000e*/ 	.short	(.L_4 - .L_3)
	.align		4
.L_3:
        /*0010*/ 	.word	index@(_Z11dot_productPjjjj)
        /*0014*/ 	.word	0x00000000


	//----- nvinfo : EIATTR_REGCOUNT
	.align		4
.L_4:
        /*0018*/ 	.byte	0x04, 0x2f
        /*001a*/ 	.short	(.L_6 - .L_5)
	.align		4
.L_5:
        /*001c*/ 	.word	index@(_Z13_add_internalPjj)
        /*0020*/ 	.word	0x0000000a


	//----- nvinfo : EIATTR_FRAME_SIZE
	.align		4
.L_6:
        /*0024*/ 	.byte	0x04, 0x11
        /*0026*/ 	.short	(.L_8 - .L_7)
	.align		4
.L_7:
        /*0028*/ 	.word	index@(_Z13_add_internalPjj)
        /*002c*/ 	.word	0x00000000


	//----- nvinfo : EIATTR_REGCOUNT
	.align		4
.L_8:
        /*0030*/ 	.byte	0x04, 0x2f
        /*0032*/ 	.short	(.L_10 - .L_9)
	.align		4
.L_9:
        /*0034*/ 	.word	index@(_Z12print_resultPj)
        /*0038*/ 	.word	0x00000018


	//----- nvinfo : EIATTR_FRAME_SIZE
	.align		4
.L_10:
        /*003c*/ 	.byte	0x04, 0x11
        /*003e*/ 	.short	(.L_12 - .L_11)
	.align		4
.L_11:
        /*0040*/ 	.word	index@(_Z12print_resultPj)
        /*0044*/ 	.word	0x00000008


	//----- nvinfo : EIATTR_MIN_STACK_SIZE
	.align		4
.L_12:
        /*0048*/ 	.byte	0x04, 0x12
        /*004a*/ 	.short	(.L_14 - .L_13)
	.align		4
.L_13:
        /*004c*/ 	.word	index@(_Z12print_resultPj)
        /*0050*/ 	.word	0x00000008


	//----- nvinfo : EIATTR_MIN_STACK_SIZE
	.align		4
.L_14:
        /*0054*/ 	.byte	0x04, 0x12
        /*0056*/ 	.short	(.L_16 - .L_15)
	.align		4
.L_15:
        /*0058*/ 	.word	index@(_Z13_add_internalPjj)
        /*005c*/ 	.word	0x00000000


	//----- nvinfo : EIATTR_MIN_STACK_SIZE
	.align		4
.L_16:
        /*0060*/ 	.byte	0x04, 0x12
        /*0062*/ 	.short	(.L_18 - .L_17)
	.align		4
.L_17:
        /*0064*/ 	.word	index@(_Z11dot_productPjjjj)
        /*0068*/ 	.word	0x00000000
.L_18:


//--------------------- .nv.compat                --------------------------
	.section	.nv.compat,"",@"SHT_CUDA_COMPAT_INFO"
	.align	4
        /*0000*/ 	.byte	0x02, 0x09, 0x00, 0x00, 0x02, 0x02, 0x01, 0x00, 0x02, 0x05, 0x05, 0x00, 0x03, 0x07, 0x01, 0x01
        /*0010*/ 	.byte	0x02, 0x03, 0x00, 0x00, 0x02, 0x06, 0x01, 0x00, 0x04, 0x0b, 0x08, 0x00, 0x09, 0x00, 0x00, 0x00
        /*0020*/ 	.byte	0x00, 0x00, 0x00, 0x00


//--------------------- .nv.info._Z12print_resultPj --------------------------
	.section	.nv.info._Z12print_resultPj,"",@"SHT_CUDA_INFO"
	.sectionflags	@""
	.align	4


	//----- nvinfo : EIATTR_CUDA_API_VERSION
	.align		4
        /*0000*/ 	.byte	0x04, 0x37
        /*0002*/ 	.short	(.L_20 - .L_19)
.L_19:
        /*0004*/ 	.word	0x00000082


	//----- nvinfo : EIATTR_KPARAM_INFO
	.align		4
.L_20:
        /*0008*/ 	.byte	0x04, 0x17
        /*000a*/ 	.short	(.L_22 - .L_21)
.L_21:
        /*000c*/ 	.word	0x00000000
        /*0010*/ 	.short	0x0000
        /*0012*/ 	.short	0x0000
        /*0014*/ 	.byte	0x00, 0xf5, 0x21, 0x00


	//----- nvinfo : EIATTR_SPARSE_MMA_MASK
	.align		4
.L_22:
        /*0018*/ 	.byte	0x03, 0x50
        /*001a*/ 	.short	0x0000


	//----- nvinfo : EIATTR_MAXREG_COUNT
	.align		4
        /*001c*/ 	.byte	0x03, 0x1b
        /*001e*/ 	.short	0x00ff


	//----- nvinfo : EIATTR_EXTERNS
	.align		4
        /*0020*/ 	.byte	0x04, 0x0f
        /*0022*/ 	.short	(.L_24 - .L_23)


	//   ....[0]....
	.align		4
.L_23:
        /*0024*/ 	.word	index@(vprintf)


	//----- nvinfo : EIATTR_MERCURY_ISA_VERSION
	.align		4
.L_24:
        /*0028*/ 	.byte	0x03, 0x5f
        /*002a*/ 	.short	0x0101


	//----- nvinfo : EIATTR_VRC_CTA_INIT_COUNT
	.align		4
        /*002c*/ 	.byte	0x02, 0x4a
	.zero		1
	.zero		1


	//----- nvinfo : EIATTR_SYSCALL_OFFSETS
	.align		4
        /*0030*/ 	.byte	0x04, 0x46
        /*0032*/ 	.short	(.L_26 - .L_25)


	//   ....[0]....
.L_25:
        /*0034*/ 	.word	0x00000100


	//----- nvinfo : EIATTR_EXIT_INSTR_OFFSETS
	.align		4
.L_26:
        /*0038*/ 	.byte	0x04, 0x1c
        /*003a*/ 	.short	(.L_28 - .L_27)


	//   ....[0]....
.L_27:
        /*003c*/ 	.word	0x00000110


	//----- nvinfo : EIATTR_CBANK_PARAM_SIZE
	.align		4
.L_28:
        /*0040*/ 	.byte	0x03, 0x19
        /*0042*/ 	.short	0x0008


	//----- nvinfo : EIATTR_PARAM_CBANK
	.align		4
        /*0044*/ 	.byte	0x04, 0x0a
        /*0046*/ 	.short	(.L_30 - .L_29)
	.align		4
.L_29:
        /*0048*/ 	.word	index@(.nv.constant0._Z12print_resultPj)
        /*004c*/ 	.short	0x0380
        /*004e*/ 	.short	0x0008


	//----- nvinfo : EIATTR_SW_WAR
	.align		4
.L_30:
        /*0050*/ 	.byte	0x04, 0x36
        /*0052*/ 	.short	(.L_32 - .L_31)
.L_31:
        /*0054*/ 	.word	0x00000008
.L_32:


//--------------------- .nv.info._Z13_add_internalPjj --------------------------
	.section	.nv.info._Z13_add_internalPjj,"",@"SHT_CUDA_INFO"
	.sectionflags	@""
	.align	4


	//----- nvinfo : EIATTR_CUDA_API_VERSION
	.align		4
        /*0000*/ 	.byte	0x04, 0x37
        /*0002*/ 	.short	(.L_34 - .L_33)
.L_33:
        /*0004*/ 	.word	0x00000082


	//----- nvinfo : EIATTR_KPARAM_INFO
	.align		4
.L_34:
        /*0008*/ 	.byte	0x04, 0x17
        /*000a*/ 	.short	(.L_36 - .L_35)
.L_35:
        /*000c*/ 	.word	0x00000000
        /*0010*/ 	.short	0x0001
        /*0012*/ 	.short	0x0008
        /*0014*/ 	.byte	0x00, 0xf0, 0x11, 0x00


	//----- nvinfo : EIATTR_KPARAM_INFO
	.align		4
.L_36:
        /*0018*/ 	.byte	0x04, 0x17
        /*001a*/ 	.short	(.L_38 - .L_37)
.L_37:
        /*001c*/ 	.word	0x00000000
        /*0020*/ 	.short	0x0000
        /*0022*/ 	.short	0x0000
        /*0024*/ 	.byte	0x00, 0xf5, 0x21, 0x00


	//----- nvinfo : EIATTR_SPARSE_MMA_MASK
	.align		4
.L_38:
        /*0028*/ 	.byte	0x03, 0x50
        /*002a*/ 	.short	0x0000


	//----- nvinfo : EIATTR_MAXREG_COUNT
	.align		4
        /*002c*/ 	.byte	0x03, 0x1b
        /*002e*/ 	.short	0x00ff


	//----- nvinfo : EIATTR_NUM_BARRIERS
	.align		4
        /*0030*/ 	.byte	0x02, 0x4c
        /*0032*/ 	.byte	0x01
	.zero		1


	//----- nvinfo : EIATTR_MERCURY_ISA_VERSION
	.align		4
        /*0034*/ 	.byte	0x03, 0x5f
        /*0036*/ 	.short	0x0101


	//----- nvinfo : EIATTR_VRC_CTA_INIT_COUNT
	.align		4
        /*0038*/ 	.byte	0x02, 0x4a
	.zero		1
	.zero		1


	//----- nvinfo : EIATTR_EXIT_INSTR_OFFSETS
	.align		4
        /*003c*/ 	.byte	0x04, 0x1c
        /*003e*/ 	.short	(.L_40 - .L_39)


	//   ....[0]....
.L_39:
        /*0040*/ 	.word	0x00000210


	//   ....[1]....
        /*0044*/ 	.word	0x00000260


	//----- nvinfo : EIATTR_CRS_STACK_SIZE
	.align		4
.L_40:
        /*0048*/ 	.byte	0x04, 0x1e
        /*004a*/ 	.short	(.L_42 - .L_41)
.L_41:
        /*004c*/ 	.word	0x00000000


	//----- nvinfo : EIATTR_CBANK_PARAM_SIZE
	.align		4
.L_42:
        /*0050*/ 	.byte	0x03, 0x19
        /*0052*/ 	.short	0x000c


	//----- nvinfo : EIATTR_PARAM_CBANK
	.align		4
        /*0054*/ 	.byte	0x04, 0x0a
        /*0056*/ 	.short	(.L_44 - .L_43)
	.align		4
.L_43:
        /*0058*/ 	.word	index@(.nv.constant0._Z13_add_internalPjj)
        /*005c*/ 	.short	0x0380
        /*005e*/ 	.short	0x000c


	//----- nvinfo : EIATTR_SW_WAR
	.align		4
.L_44:
        /*0060*/ 	.byte	0x04, 0x36
        /*0062*/ 	.short	(.L_46 - .L_45)
.L_45:
        /*0064*/ 	.word	0x00000008
.L_46:


//--------------------- .nv.info._Z11dot_productPjjjj --------------------------
	.section	.nv.info._Z11dot_productPjjjj,"",@"SHT_CUDA_INFO"
	.sectionflags	@""
	.align	4


	//----- nvinfo : EIATTR_CUDA_API_VERSION
	.align		4
        /*0000*/ 	.byte	0x04, 0x37
        /*0002*/ 	.short	(.L_48 - .L_47)
.L_47:
        /*0004*/ 	.word	0x00000082


	//----- nvinfo : EIATTR_KPARAM_INFO
	.align		4
.L_48:
        /*0008*/ 	.byte	0x04, 0x17
        /*000a*/ 	.short	(.L_50 - .L_49)
.L_49:
        /*000c*/ 	.word	0x00000000
        /*0010*/ 	.short	0x0003
        /*0012*/ 	.short	0x0010
        /*0014*/ 	.byte	0x00, 0xf0, 0x11, 0x00


	//----- nvinfo : EIATTR_KPARAM_INFO
	.align		4
.L_50:
        /*0018*/ 	.byte	0x04, 0x17
        /*001a*/ 	.short	(.L_52 - .L_51)
.L_51:
        /*001c*/ 	.word	0x00000000
        /*0020*/ 	.short	0x0002
        /*0022*/ 	.short	0x000c
        /*0024*/ 	.byte	0x00, 0xf0, 0x11, 0x00


	//----- nvinfo : EIATTR_KPARAM_INFO
	.align		4
.L_52:
        /*0028*/ 	.byte	0x04, 0x17
        /*002a*/ 	.short	(.L_54 - .L_53)
.L_53:
        /*002c*/ 	.word	0x00000000
        /*0030*/ 	.short	0x0001
        /*0032*/ 	.short	0x0008
        /*0034*/ 	.byte	0x00, 0xf0, 0x11, 0x00


	//----- nvinfo : EIATTR_KPARAM_INFO
	.align		4
.L_54:
        /*0038*/ 	.byte	0x04, 0x17
        /*003a*/ 	.short	(.L_56 - .L_55)
.L_55:
        /*003c*/ 	.word	0x00000000
        /*0040*/ 	.short	0x0000
        /*0042*/ 	.short	0x0000
        /*0044*/ 	.byte	0x00, 0xf5, 0x21, 0x00


	//----- nvinfo : EIATTR_SPARSE_MMA_MASK
	.align		4
.L_56:
        /*0048*/ 	.byte	0x03, 0x50
        /*004a*/ 	.short	0x0000


	//----- nvinfo : EIATTR_MAXREG_COUNT
	.align		4
        /*004c*/ 	.byte	0x03, 0x1b
        /*004e*/ 	.short	0x00ff


	//----- nvinfo : EIATTR_NUM_BARRIERS
	.align		4
        /*0050*/ 	.byte	0x02, 0x4c
        /*0052*/ 	.byte	0x01
	.zero		1


	//----- nvinfo : EIATTR_MERCURY_ISA_VERSION
	.align		4
        /*0054*/ 	.byte	0x03, 0x5f
        /*0056*/ 	.short	0x0101


	//----- nvinfo : EIATTR_VRC_CTA_INIT_COUNT
	.align		4
        /*0058*/ 	.byte	0x02, 0x4a
	.zero		1
	.zero		1


	//----- nvinfo : EIATTR_EXIT_INSTR_OFFSETS
	.align		4
        /*005c*/ 	.byte	0x04, 0x1c
        /*005e*/ 	.short	(.L_58 - .L_57)


	//   ....[0]....
.L_57:
        /*0060*/ 	.word	0x000000d0


	//   ....[1]....
        /*0064*/ 	.word	0x00000610


	//   ....[2]....
        /*0068*/ 	.word	0x00000670


	//----- nvinfo : EIATTR_CRS_STACK_SIZE
	.align		4
.L_58:
        /*006c*/ 	.byte	0x04, 0x1e
        /*006e*/ 	.short	(.L_60 - .L_59)
.L_59:
        /*0070*/ 	.word	0x00000000


	//----- nvinfo : EIATTR_CBANK_PARAM_SIZE
	.align		4
.L_60:
        /*0074*/ 	.byte	0x03, 0x19
        /*0076*/ 	.short	0x0014


	//----- nvinfo : EIATTR_PARAM_CBANK
	.align		4
        /*0078*/ 	.byte	0x04, 0x0a
        /*007a*/ 	.short	(.L_62 - .L_61)
	.align		4
.L_61:
        /*007c*/ 	.word	index@(.nv.constant0._Z11dot_productPjjjj)
        /*0080*/ 	.short	0x0380
        /*0082*/ 	.short	0x0014


	//----- nvinfo : EIATTR_SW_WAR
	.align		4
.L_62:
        /*0084*/ 	.byte	0x04, 0x36
        /*0086*/ 	.short	(.L_64 - .L_63)
.L_63:
        /*0088*/ 	.word	0x00000008
.L_64:


//--------------------- .nv.callgraph             --------------------------
	.section	.nv.callgraph,"",@"SHT_CUDA_CALLGRAPH"
	.align	4
	.sectionentsize	8
	.align		4
        /*0000*/ 	.word	0x00000000
	.align		4
        /*0004*/ 	.word	0xffffffff
	.align		4
        /*0008*/ 	.word	index@(_Z12print_resultPj)
	.align		4
        /*000c*/ 	.word	index@(vprintf)
	.align		4
        /*0010*/ 	.word	0x00000000
	.align		4
        /*0014*/ 	.word	0xfffffffe
	.align		4
        /*0018*/ 	.word	0x00000000
	.align		4
        /*001c*/ 	.word	0xfffffffd
	.align		4
        /*0020*/ 	.word	0x00000000
	.align		4
        /*0024*/ 	.word	0xfffffffc


//--------------------- .nv.constant4             --------------------------
	.section	.nv.constant4,"a",@progbits
	.align	8
	.align		8
.nv.constant4:
        /*0000*/ 	.dword	vprintf
	.align		8
        /*0008*/ 	.dword	$str


//--------------------- .text._Z12print_resultPj  --------------------------
	.section	.text._Z12print_resultPj,"ax",@progbits
	.align	128
        .global         _Z12print_resultPj
        .type           _Z12print_resultPj,@function
        .size           _Z12print_resultPj,(.L_x_16 - _Z12print_resultPj)
        .other          _Z12print_resultPj,@"STO_CUDA_ENTRY STV_DEFAULT"
_Z12print_resultPj:
.text._Z12print_resultPj:
[----:B------:R-:W0:Y:S08]  /*0000*/  LDC R1, c[0x0][0x37c] ;  /* 0x0000df00ff017b82 */ /* 0x000e300000000800 */
[----:B------:R-:W1:Y:S01]  /*0010*/  LDC.64 R2, c[0x0][0x380] ;  /* 0x0000e000ff027b82 */ /* 0x000e620000000a00 */
[----:B------:R-:W1:Y:S01]  /*0020*/  LDCU.64 UR4, c[0x0][0x358] ;  /* 0x00006b00ff0477ac */ /* 0x000e620008000a00 */
[----:B0-----:R-:W-:Y:S01]  /*0030*/  VIADD R1, R1, 0xfffffff8 ;  /* 0xfffffff801017836 */ /* 0x001fe20000000000 */
[----:B------:R-:W0:Y:S01]  /*0040*/  LDCU.64 UR6, c[0x4][0x8] ;  /* 0x01000100ff0677ac */ /* 0x000e220008000a00 */
[----:B-1----:R-:W2:Y:S01]  /*0050*/  LDG.E R2, desc[UR4][R2.64] ;  /* 0x0000000402027981 */ /* 0x002ea2000c1e1900 */
[----:B------:R-:W-:Y:S01]  /*0060*/  MOV R0, 0x0 ;  /* 0x0000000000007802 */ /* 0x000fe20000000f00 */
[----:B------:R-:W1:Y:S01]  /*0070*/  LDCU UR4, c[0x0][0x2f8] ;  /* 0x00005f00ff0477ac */ /* 0x000e620008000800 */
[----:B0-----:R-:W-:Y:S01]  /*0080*/  IMAD.U32 R4, RZ, RZ, UR6 ;  /* 0x00000006ff047e24 */ /* 0x001fe2000f8e00ff */
[----:B------:R-:W-:Y:S01]  /*0090*/  MOV R5, UR7 ;  /* 0x0000000700057c02 */ /* 0x000fe20008000f00 */
[----:B------:R0:W3:Y:S01]  /*00a0*/  LDC.64 R8, c[0x4][R0] ;  /* 0x0100000000087b82 */ /* 0x0000e20000000a00 */
[----:B------:R-:W4:Y:S01]  /*00b0*/  LDCU UR5, c[0x0][0x2fc] ;  /* 0x00005f80ff0577ac */ /* 0x000f220008000800 */
[----:B-1----:R-:W-:-:S05]  /*00c0*/  IADD3 R6, P0, PT, R1, UR4, RZ ;  /* 0x0000000401067c10 */ /* 0x002fca000ff1e0ff */
[----:B----4-:R-:W-:Y:S01]  /*00d0*/  IMAD.X R7, RZ, RZ, UR5, P0 ;  /* 0x00000005ff077e24 */ /* 0x010fe200080e06ff */
[----:B--23--:R0:W-:Y:S07]  /*00e0*/  STL [R1], R2 ;  /* 0x0000000201007387 */ /* 0x00c1ee0000100800 */
[----:B------:R-:W-:-:S07]  /*00f0*/  LEPC R20, `(.L_x_0) ;  /* 0x000000001014794e */ /* 0x000fce0000000000 */
[----:B0-----:R-:W-:Y:S05]  /*0100*/  CALL.ABS.NOINC R8 ;  /* 0x0000000008007343 */ /* 0x001fea0003c00000 */
.L_x_0:
[----:B------:R-:W-:Y:S05]  /*0110*/  EXIT ;  /* 0x000000000000794d */ /* 0x000fea0003800000 */
.L_x_1:
[----:B------:R-:W-:-:S00]  /*0120*/  BRA `(.L_x_1) ;  /* 0xfffffffc00fc7947 */ /* 0x000fc0000383ffff */
[----:B------:R-:W-:-:S00]  /*0130*/  NOP ;  /* 0x0000000000007918 */ /* 0x000fc00000000000 */
        /* <DEDUP_REMOVED lines=12> */
.L_x_16:


//--------------------- .text._Z13_add_internalPjj --------------------------
	.section	.text._Z13_add_internalPjj,"ax",@progbits
	.align	128
        .global         _Z13_add_internalPjj
        .type           _Z13_add_internalPjj,@function
        .size           _Z13_add_internalPjj,(.L_x_17 - _Z13_add_internalPjj)
        .other          _Z13_add_internalPjj,@"STO_CUDA_ENTRY STV_DEFAULT"
_Z13_add_internalPjj:
.text._Z13_add_internalPjj:
[----:B------:R-:W-:Y:S01]  /*0000*/  LDC R1, c[0x0][0x37c] ;  /* 0x0000df00ff017b82 */ /* 0x000fe20000000800 */
[----:B------:R-:W0:Y:S01]  /*0010*/  S2R R6, SR_TID.X ;  /* 0x0000000000067919 */ /* 0x000e220000002100 */
[----:B------:R-:W0:Y:S01]  /*0020*/  LDCU UR4, c[0x0][0x360] ;  /* 0x00006c00ff0477ac */ /* 0x000e220008000800 */
[----:B------:R-:W-:Y:S01]  /*0030*/  IMAD.MOV.U32 R0, RZ, RZ, RZ ;  /* 0x000000ffff007224 */ /* 0x000fe200078e00ff */
[----:B------:R-:W0:Y:S01]  /*0040*/  S2R R7, SR_CTAID.X ;  /* 0x0000000000077919 */ /* 0x000e220000002500 */
[----:B------:R-:W1:Y:S01]  /*0050*/  LDCU UR5, c[0x0][0x388] ;  /* 0x00007100ff0577ac */ /* 0x000e620008000800 */
[----:B------:R-:W2:Y:S01]  /*0060*/  LDCU.64 UR6, c[0x0][0x358] ;  /* 0x00006b00ff0677ac */ /* 0x000ea20008000a00 */
[----:B0-----:R-:W-:-:S05]  /*0070*/  IMAD R5, R7, UR4, R6 ;  /* 0x0000000407057c24 */ /* 0x001fca000f8e0206 */
[----:B-1----:R-:W-:-:S13]  /*0080*/  ISETP.GE.U32.AND P0, PT, R5, UR5, PT ;  /* 0x0000000505007c0c */ /* 0x002fda000bf06070 */
[----:B------:R-:W0:Y:S02]  /*0090*/  @!P0 LDC.64 R2, c[0x0][0x380] ;  /* 0x0000e000ff028b82 */ /* 0x000e240000000a00 */
[----:B0-----:R-:W-:-:S05]  /*00a0*/  @!P0 IMAD.WIDE R2, R5, 0x4, R2 ;  /* 0x0000000405028825 */ /* 0x001fca00078e0202 */
[----:B--2---:R-:W2:Y:S01]  /*00b0*/  @!P0 LDG.E R0, desc[UR6][R2.64] ;  /* 0x0000000602008981 */ /* 0x004ea2000c1e1900 */
[----:B------:R-:W0:Y:S01]  /*00c0*/  S2UR UR5, SR_CgaCtaId ;  /* 0x00000000000579c3 */ /* 0x000e220000008800 */
[----:B------:R-:W-:Y:S01]  /*00d0*/  UMOV UR4, 0x400 ;  /* 0x0000040000047882 */ /* 0x000fe20000000000 */
[C---:B------:R-:W-:Y:S02]  /*00e0*/  ISETP.GT.U32.AND P1, PT, R6.reuse, 0xff, PT ;  /* 0x000000ff0600780c */ /* 0x040fe40003f24070 */
[----:B------:R-:W-:Y:S01]  /*00f0*/  ISETP.NE.AND P0, PT, R6, RZ, PT ;  /* 0x000000ff0600720c */ /* 0x000fe20003f05270 */
[----:B0-----:R-:W-:-:S06]  /*0100*/  ULEA UR4, UR5, UR4, 0x18 ;  /* 0x0000000405047291 */ /* 0x001fcc000f8ec0ff */
[----:B------:R-:W-:-:S05]  /*0110*/  LEA R5, R6, UR4, 0x2 ;  /* 0x0000000406057c11 */ /* 0x000fca000f8e10ff */
[----:B--2---:R0:W-:Y:S01]  /*0120*/  STS [R5], R0 ;  /* 0x0000000005007388 */ /* 0x0041e20000000800 */
[----:B------:R-:W-:Y:S05]  /*0130*/  @P1 BRA `(.L_x_2) ;  /* 0x0000000000341947 */ /* 0x000fea0003800000 */
[----:B0-----:R-:W-:-:S07]  /*0140*/  IMAD.MOV.U32 R0, RZ, RZ, 0x100 ;  /* 0x00000100ff007424 */ /* 0x001fce00078e00ff */
.L_x_3:
[----:B------:R-:W-:Y:S05]  /*0150*/  WARPSYNC.ALL ;  /* 0x0000000000007948 */ /* 0x000fea0003800000 */
[----:B------:R-:W-:Y:S01]  /*0160*/  BAR.SYNC.DEFER_BLOCKING 0x0 ;  /* 0x0000000000007b1d */ /* 0x000fe20000010000 */
[C---:B------:R-:W-:Y:S02]  /*0170*/  LEA R2, R0.reuse, R5, 0x2 ;  /* 0x0000000500027211 */ /* 0x040fe400078e10ff */
[----:B------:R-:W-:-:S04]  /*0180*/  ISETP.GT.U32.AND P2, PT, R0, 0x1, PT ;  /* 0x000000010000780c */ /* 0x000fc80003f44070 */
[----:B------:R-:W-:Y:S04]  /*0190*/  LDS R2, [R2] ;  /* 0x0000000002027984 */ /* 0x000fe80000000800 */
[----:B------:R-:W0:Y:S02]  /*01a0*/  LDS R3, [R5] ;  /* 0x0000000005037984 */ /* 0x000e240000000800 */
[----:B0-----:R-:W-:Y:S01]  /*01b0*/  IMAD.IADD R4, R2, 0x1, R3 ;  /* 0x0000000102047824 */ /* 0x001fe200078e0203 */
[----:B------:R-:W-:-:S04]  /*01c0*/  SHF.R.U32.HI R3, RZ, 0x1, R0 ;  /* 0x00000001ff037819 */ /* 0x000fc80000011600 */
[----:B------:R1:W-:Y:S01]  /*01d0*/  STS [R5], R4 ;  /* 0x0000000405007388 */ /* 0x0003e20000000800 */
[-C--:B------:R-:W-:Y:S02]  /*01e0*/  ISETP.GE.U32.AND P1, PT, R6, R3.reuse, PT ;  /* 0x000000030600720c */ /* 0x080fe40003f26070 */
[----:B------:R-:W-:-:S11]  /*01f0*/  MOV R0, R3 ;  /* 0x0000000300007202 */ /* 0x000fd60000000f00 */
[----:B-1----:R-:W-:Y:S05]  /*0200*/  @!P1 BRA P2, `(.L_x_3) ;  /* 0xfffffffc00d09947 */ /* 0x002fea000103ffff */
.L_x_2:
[----:B------:R-:W-:Y:S05]  /*0210*/  @P0 EXIT ;  /* 0x000000000000094d */ /* 0x000fea0003800000 */
[----:B0-----:R-:W0:Y:S01]  /*0220*/  LDS R5, [UR4] ;  /* 0x00000004ff057984 */ /* 0x001e220008000800 */
[----:B------:R-:W1:Y:S02]  /*0230*/  LDC.64 R2, c[0x0][0x380] ;  /* 0x0000e000ff027b82 */ /* 0x000e640000000a00 */
[----:B-1----:R-:W-:-:S05]  /*0240*/  IMAD.WIDE.U32 R2, R7, 0x4, R2 ;  /* 0x0000000407027825 */ /* 0x002fca00078e0002 */
[----:B0-----:R-:W-:Y:S01]  /*0250*/  STG.E desc[UR6][R2.64], R5 ;  /* 0x0000000502007986 */ /* 0x001fe2000c101906 */
[----:B------:R-:W-:Y:S05]  /*0260*/  EXIT ;  /* 0x000000000000794d */ /* 0x000fea0003800000 */
.L_x_4:
        /* <DEDUP_REMOVED lines=9> */
.L_x_17:


//--------------------- .text._Z11dot_productPjjjj --------------------------
	.section	.text._Z11dot_productPjjjj,"ax",@progbits
	.align	128
        .global         _Z11dot_productPjjjj
        .type           _Z11dot_productPjjjj,@function
        .size           _Z11dot_productPjjjj,(.L_x_18 - _Z11dot_productPjjjj)
        .other          _Z11dot_productPjjjj,@"STO_CUDA_ENTRY STV_DEFAULT"
_Z11dot_productPjjjj:
.text._Z11dot_productPjjjj:
[----:B------:R-:W-:Y:S01]  /*0000*/  LDC R1, c[0x0][0x37c] ;  /* 0x0000df00ff017b82 */ /* 0x000fe20000000800 */
[----:B------:R-:W0:Y:S01]  /*0010*/  S2R R3, SR_TID.X ;  /* 0x0000000000037919 */ /* 0x000e220000002100 */
[----:B------:R-:W0:Y:S06]  /*0020*/  LDCU UR4, c[0x0][0x360] ;  /* 0x00006c00ff0477ac */ /* 0x000e2c0008000800 */
[----:B------:R-:W1:Y:S01]  /*0030*/  LDC R6, c[0x0][0x390] ;  /* 0x0000e400ff067b82 */ /* 0x000e620000000800 */
[----:B------:R-:W0:Y:S07]  /*0040*/  S2R R0, SR_CTAID.X ;  /* 0x0000000000007919 */ /* 0x000e2e0000002500 */
[----:B------:R-:W2:Y:S01]  /*0050*/  S2UR UR5, SR_CgaCtaId ;  /* 0x00000000000579c3 */ /* 0x000ea20000008800 */
[----:B0-----:R-:W-:Y:S01]  /*0060*/  IMAD R2, R0, UR4, R3 ;  /* 0x0000000400027c24 */ /* 0x001fe2000f8e0203 */
[----:B------:R-:W-:-:S02]  /*0070*/  UMOV UR4, 0x400 ;  /* 0x0000040000047882 */ /* 0x000fc40000000000 */
[----:B--2---:R-:W-:Y:S01]  /*0080*/  ULEA UR4, UR5, UR4, 0x18 ;  /* 0x0000000405047291 */ /* 0x004fe2000f8ec0ff */
[----:B------:R-:W-:-:S05]  /*0090*/  IMAD.SHL.U32 R7, R2, 0x40, RZ ;  /* 0x0000004002077824 */ /* 0x000fca00078e00ff */
[----:B-1----:R-:W-:Y:S02]  /*00a0*/  ISETP.GE.U32.AND P0, PT, R7, R6, PT ;  /* 0x000000060700720c */ /* 0x002fe40003f06070 */
[----:B------:R-:W-:-:S05]  /*00b0*/  LEA R2, R3, UR4, 0x2 ;  /* 0x0000000403027c11 */ /* 0x000fca000f8e10ff */
[----:B------:R0:W-:Y:S06]  /*00c0*/  STS [R2], RZ ;  /* 0x000000ff02007388 */ /* 0x0001ec0000000800 */
[----:B------:R-:W-:Y:S05]  /*00d0*/  @P0 EXIT ;  /* 0x000000000000094d */ /* 0x000fea0003800000 */
[C---:B------:R-:W-:Y:S01]  /*00e0*/  VIADDMNMX.U32 R6, R7.reuse, 0x40, R6, PT ;  /* 0x0000004007067846 */ /* 0x040fe20003800006 */
[----:B------:R-:W1:Y:S01]  /*00f0*/  LDCU.64 UR6, c[0x0][0x388] ;  /* 0x00007100ff0677ac */ /* 0x000e620008000a00 */
[----:B------:R-:W-:Y:S02]  /*0100*/  BSSY.RECONVERGENT B0, `(.L_x_5) ;  /* 0x0000040000007945 */ /* 0x000fe40003800200 */
[----:B------:R-:W-:-:S13]  /*0110*/  ISETP.GE.AND P0, PT, R7, R6, PT ;  /* 0x000000060700720c */ /* 0x000fda0003f06270 */
[----:B------:R-:W-:Y:S05]  /*0120*/  @P0 BRA `(.L_x_6) ;  /* 0x0000000000f40947 */ /* 0x000fea0003800000 */
[----:B------:R-:W-:Y:S01]  /*0130*/  LOP3.LUT P0, R4, R6, 0x3, RZ, 0xc0, !PT ;  /* 0x0000000306047812 */ /* 0x000fe2000780c0ff */
[----:B------:R-:W-:Y:S01]  /*0140*/  IMAD.IADD R5, R7, 0x1, -R6 ;  /* 0x0000000107057824 */ /* 0x000fe200078e0a06 */
[----:B------:R-:W-:Y:S01]  /*0150*/  BSSY.RECONVERGENT B1, `(.L_x_7) ;  /* 0x0000011000017945 */ /* 0x000fe20003800200 */
[----:B------:R-:W-:-:S03]  /*0160*/  IMAD.MOV.U32 R9, RZ, RZ, RZ ;  /* 0x000000ffff097224 */ /* 0x000fc600078e00ff */
[----:B------:R-:W-:-:S07]  /*0170*/  ISETP.GT.U32.AND P1, PT, R5, -0x4, PT ;  /* 0xfffffffc0500780c */ /* 0x000fce0003f24070 */
[----:B------:R-:W-:Y:S06]  /*0180*/  @!P0 BRA `(.L_x_8) ;  /* 0x0000000000348947 */ /* 0x000fec0003800000 */
[----:B------:R-:W-:Y:S02]  /*0190*/  IMAD.MOV R4, RZ, RZ, -R4 ;  /* 0x000000ffff047224 */ /* 0x000fe400078e0a04 */
[----:B------:R-:W-:-:S07]  /*01a0*/  IMAD.MOV.U32 R9, RZ, RZ, RZ ;  /* 0x000000ffff097224 */ /* 0x000fce00078e00ff */
.L_x_9:
[----:B------:R-:W-:Y:S01]  /*01b0*/  VIADD R4, R4, 0x1 ;  /* 0x0000000104047836 */ /* 0x000fe20000000000 */
[C-C-:B-1----:R-:W-:Y:S02]  /*01c0*/  SHF.L.W.U32.HI R5, R7.reuse, UR6, R7.reuse ;  /* 0x0000000607057c19 */ /* 0x142fe40008010e07 */
[C---:B------:R-:W-:Y:S01]  /*01d0*/  SHF.L.W.U32.HI R8, R7.reuse, UR7, R7 ;  /* 0x0000000707087c19 */ /* 0x040fe20008010e07 */
[----:B------:R-:W-:Y:S01]  /*01e0*/  VIADD R7, R7, 0x1 ;  /* 0x0000000107077836 */ /* 0x000fe20000000000 */
[----:B------:R-:W-:Y:S01]  /*01f0*/  ISETP.NE.AND P0, PT, R4, RZ, PT ;  /* 0x000000ff0400720c */ /* 0x000fe20003f05270 */
[----:B------:R-:W-:Y:S02]  /*0200*/  VIADD R5, R5, UR6 ;  /* 0x0000000605057c36 */ /* 0x000fe40008000000 */
[----:B------:R-:W-:-:S03]  /*0210*/  VIADD R10, R8, UR7 ;  /* 0x00000007080a7c36 */ /* 0x000fc60008000000 */
[----:B------:R-:W-:Y:S02]  /*0220*/  LOP3.LUT R8, R5, UR6, RZ, 0x3c, !PT ;  /* 0x0000000605087c12 */ /* 0x000fe4000f8e3cff */
[----:B------:R-:W-:-:S05]  /*0230*/  LOP3.LUT R10, R10, UR7, RZ, 0x3c, !PT ;  /* 0x000000070a0a7c12 */ /* 0x000fca000f8e3cff */
[----:B------:R-:W-:Y:S01]  /*0240*/  IMAD R9, R8, R10, R9 ;  /* 0x0000000a08097224 */ /* 0x000fe200078e0209 */
[----:B------:R-:W-:Y:S06]  /*0250*/  @P0 BRA `(.L_x_9) ;  /* 0xfffffffc00d40947 */ /* 0x000fec000383ffff */
.L_x_8:
[----:B-1----:R-:W-:Y:S05]  /*0260*/  BSYNC.RECONVERGENT B1 ;  /* 0x0000000000017941 */ /* 0x002fea0003800200 */
.L_x_7:
[----:B------:R-:W-:Y:S04]  /*0270*/  BSSY.RECONVERGENT B1, `(.L_x_10) ;  /* 0x0000027000017945 */ /* 0x000fe80003800200 */
[----:B------:R-:W-:Y:S05]  /*0280*/  @P1 BRA `(.L_x_11) ;  /* 0x0000000000941947 */ /* 0x000fea0003800000 */
[----:B------:R-:W1:Y:S02]  /*0290*/  LDC.64 R4, c[0x0][0x388] ;  /* 0x0000e200ff047b82 */ /* 0x000e640000000a00 */
[----:B-1----:R-:W-:Y:S02]  /*02a0*/  LOP3.LUT R10, R4, 0x1f, RZ, 0xc0, !PT ;  /* 0x0000001f040a7812 */ /* 0x002fe400078ec0ff */
[----:B------:R-:W-:-:S07]  /*02b0*/  LOP3.LUT R8, R5, 0x1f, RZ, 0xc0, !PT ;  /* 0x0000001f05087812 */ /* 0x000fce00078ec0ff */
.L_x_12:
[C-C-:B------:R-:W-:Y:S01]  /*02c0*/  SHF.L.W.U32.HI R11, R7.reuse, R10, R7.reuse ;  /* 0x0000000a070b7219 */ /* 0x140fe20000010e07 */
[C---:B------:R-:W-:Y:S01]  /*02d0*/  VIADD R13, R7.reuse, 0x1 ;  /* 0x00000001070d7836 */ /* 0x040fe20000000000 */
[CC--:B------:R-:W-:Y:S01]  /*02e0*/  SHF.L.W.U32.HI R12, R7.reuse, R8.reuse, R7 ;  /* 0x00000008070c7219 */ /* 0x0c0fe20000010e07 */
[----:B------:R-:W-:Y:S02]  /*02f0*/  VIADD R15, R7, 0x3 ;  /* 0x00000003070f7836 */ /* 0x000fe40000000000 */
[----:B------:R-:W-:Y:S02]  /*0300*/  IMAD.IADD R11, R11, 0x1, R4 ;  /* 0x000000010b0b7824 */ /* 0x000fe400078e0204 */
[----:B------:R-:W-:Y:S01]  /*0310*/  IMAD.IADD R14, R12, 0x1, R5 ;  /* 0x000000010c0e7824 */ /* 0x000fe200078e0205 */
[----:B------:R-:W-:Y:S02]  /*0320*/  SHF.L.W.U32.HI R20, R15, R8, R15 ;  /* 0x000000080f147219 */ /* 0x000fe40000010e0f */
[----:B------:R-:W-:Y:S01]  /*0330*/  LOP3.LUT R12, R11, R4, RZ, 0x3c, !PT ;  /* 0x000000040b0c7212 */ /* 0x000fe200078e3cff */
[C---:B------:R-:W-:Y:S01]  /*0340*/  VIADD R11, R7.reuse, 0x2 ;  /* 0x00000002070b7836 */ /* 0x040fe20000000000 */
[----:B------:R-:W-:Y:S01]  /*0350*/  LOP3.LUT R14, R14, R5, RZ, 0x3c, !PT ;  /* 0x000000050e0e7212 */ /* 0x000fe200078e3cff */
[----:B------:R-:W-:-:S02]  /*0360*/  VIADD R7, R7, 0x4 ;  /* 0x0000000407077836 */ /* 0x000fc40000000000 */
[----:B------:R-:W-:Y:S01]  /*0370*/  IMAD.IADD R20, R20, 0x1, R5 ;  /* 0x0000000114147824 */ /* 0x000fe200078e0205 */
[----:B------:R-:W-:Y:S01]  /*0380*/  SHF.L.W.U32.HI R16, R11, R8, R11 ;  /* 0x000000080b107219 */ /* 0x000fe20000010e0b */
[----:B------:R-:W-:Y:S01]  /*0390*/  IMAD R12, R12, R14, R9 ;  /* 0x0000000e0c0c7224 */ /* 0x000fe200078e0209 */
[C-C-:B------:R-:W-:Y:S02]  /*03a0*/  SHF.L.W.U32.HI R9, R13.reuse, R10, R13.reuse ;  /* 0x0000000a0d097219 */ /* 0x140fe40000010e0d */
[----:B------:R-:W-:Y:S01]  /*03b0*/  SHF.L.W.U32.HI R14, R13, R8, R13 ;  /* 0x000000080d0e7219 */ /* 0x000fe20000010e0d */
[----:B------:R-:W-:Y:S01]  /*03c0*/  IMAD.IADD R18, R16, 0x1, R5 ;  /* 0x0000000110127824 */ /* 0x000fe200078e0205 */
[-C--:B------:R-:W-:Y:S01]  /*03d0*/  SHF.L.W.U32.HI R13, R11, R10.reuse, R11 ;  /* 0x0000000a0b0d7219 */ /* 0x080fe20000010e0b */
[--C-:B------:R-:W-:Y:S01]  /*03e0*/  IMAD.IADD R9, R9, 0x1, R4.reuse ;  /* 0x0000000109097824 */ /* 0x100fe200078e0204 */
[----:B------:R-:W-:Y:S01]  /*03f0*/  SHF.L.W.U32.HI R11, R15, R10, R15 ;  /* 0x0000000a0f0b7219 */ /* 0x000fe20000010e0f */
[----:B------:R-:W-:Y:S01]  /*0400*/  IMAD.IADD R14, R14, 0x1, R5 ;  /* 0x000000010e0e7824 */ /* 0x000fe200078e0205 */
[----:B------:R-:W-:Y:S01]  /*0410*/  ISETP.NE.AND P0, PT, R7, R6, PT ;  /* 0x000000060700720c */ /* 0x000fe20003f05270 */
[--C-:B------:R-:W-:Y:S01]  /*0420*/  IMAD.IADD R13, R13, 0x1, R4.reuse ;  /* 0x000000010d0d7824 */ /* 0x100fe200078e0204 */
[----:B------:R-:W-:Y:S01]  /*0430*/  LOP3.LUT R9, R9, R4, RZ, 0x3c, !PT ;  /* 0x0000000409097212 */ /* 0x000fe200078e3cff */
[----:B------:R-:W-:Y:S01]  /*0440*/  IMAD.IADD R11, R11, 0x1, R4 ;  /* 0x000000010b0b7824 */ /* 0x000fe200078e0204 */
[----:B------:R-:W-:-:S02]  /*0450*/  LOP3.LUT R14, R14, R5, RZ, 0x3c, !PT ;  /* 0x000000050e0e7212 */ /* 0x000fc400078e3cff */
[----:B------:R-:W-:Y:S02]  /*0460*/  LOP3.LUT R16, R13, R4, RZ, 0x3c, !PT ;  /* 0x000000040d107212 */ /* 0x000fe400078e3cff */
[-C--:B------:R-:W-:Y:S01]  /*0470*/  LOP3.LUT R18, R18, R5.reuse, RZ, 0x3c, !PT ;  /* 0x0000000512127212 */ /* 0x080fe200078e3cff */
[----:B------:R-:W-:Y:S01]  /*0480*/  IMAD R9, R9, R14, R12 ;  /* 0x0000000e09097224 */ /* 0x000fe200078e020c */
[----:B------:R-:W-:Y:S02]  /*0490*/  LOP3.LUT R12, R11, R4, RZ, 0x3c, !PT ;  /* 0x000000040b0c7212 */ /* 0x000fe400078e3cff */
[----:B------:R-:W-:Y:S01]  /*04a0*/  LOP3.LUT R20, R20, R5, RZ, 0x3c, !PT ;  /* 0x0000000514147212 */ /* 0x000fe200078e3cff */
[----:B------:R-:W-:-:S04]  /*04b0*/  IMAD R9, R16, R18, R9 ;  /* 0x0000001210097224 */ /* 0x000fc800078e0209 */
[----:B------:R-:W-:Y:S01]  /*04c0*/  IMAD R9, R12, R20, R9 ;  /* 0x000000140c097224 */ /* 0x000fe200078e0209 */
[----:B------:R-:W-:Y:S06]  /*04d0*/  @P0 BRA `(.L_x_12) ;  /* 0xfffffffc00780947 */ /* 0x000fec000383ffff */
.L_x_11:
[----:B------:R-:W-:Y:S05]  /*04e0*/  BSYNC.RECONVERGENT B1 ;  /* 0x0000000000017941 */ /* 0x000fea0003800200 */
.L_x_10:
[----:B------:R2:W-:Y:S02]  /*04f0*/  STS [R2], R9 ;  /* 0x0000000902007388 */ /* 0x0005e40000000800 */
.L_x_6:
[----:B-1----:R-:W-:Y:S05]  /*0500*/  BSYNC.RECONVERGENT B0 ;  /* 0x0000000000007941 */ /* 0x002fea0003800200 */
.L_x_5:
[C---:B------:R-:W-:Y:S02]  /*0510*/  ISETP.GT.U32.AND P1, PT, R3.reuse, 0xff, PT ;  /* 0x000000ff0300780c */ /* 0x040fe40003f24070 */
[----:B------:R-:W-:-:S11]  /*0520*/  ISETP.NE.AND P0, PT, R3, RZ, PT ;  /* 0x000000ff0300720c */ /* 0x000fd60003f05270 */
[----:B------:R-:W-:Y:S05]  /*0530*/  @P1 BRA `(.L_x_13) ;  /* 0x0000000000341947 */ /* 0x000fea0003800000 */
[----:B------:R-:W-:-:S07]  /*0540*/  IMAD.MOV.U32 R5, RZ, RZ, 0x100 ;  /* 0x00000100ff057424 */ /* 0x000fce00078e00ff */
.L_x_14:
[----:B------:R-:W-:Y:S05]  /*0550*/  WARPSYNC.ALL ;  /* 0x0000000000007948 */ /* 0x000fea0003800000 */
[----:B------:R-:W-:Y:S01]  /*0560*/  BAR.SYNC.DEFER_BLOCKING 0x0 ;  /* 0x0000000000007b1d */ /* 0x000fe20000010000 */
[C---:B------:R-:W-:Y:S01]  /*0570*/  IMAD R4, R5.reuse, 0x4, R2 ;  /* 0x0000000405047824 */ /* 0x040fe200078e0202 */
[----:B------:R-:W-:Y:S02]  /*0580*/  SHF.R.U32.HI R6, RZ, 0x1, R5 ;  /* 0x00000001ff067819 */ /* 0x000fe40000011605 */
[----:B------:R-:W-:Y:S02]  /*0590*/  ISETP.GT.U32.AND P2, PT, R5, 0x1, PT ;  /* 0x000000010500780c */ /* 0x000fe40003f44070 */
[----:B------:R-:W-:Y:S01]  /*05a0*/  ISETP.GE.U32.AND P1, PT, R3, R6, PT ;  /* 0x000000060300720c */ /* 0x000fe20003f26070 */
[----:B------:R-:W-:Y:S01]  /*05b0*/  IMAD.MOV.U32 R5, RZ, RZ, R6 ;  /* 0x000000ffff057224 */ /* 0x000fe200078e0006 */
[----:B------:R-:W-:Y:S04]  /*05c0*/  LDS R4, [R4] ;  /* 0x0000000004047984 */ /* 0x000fe80000000800 */
[----:B-1----:R-:W1:Y:S02]  /*05d0*/  LDS R7, [R2] ;  /* 0x0000000002077984 */ /* 0x002e640000000800 */
[----:B-1----:R-:W-:-:S05]  /*05e0*/  IMAD.IADD R7, R4, 0x1, R7 ;  /* 0x0000000104077824 */ /* 0x002fca00078e0207 */
[----:B------:R1:W-:Y:S01]  /*05f0*/  STS [R2], R7 ;  /* 0x0000000702007388 */ /* 0x0003e20000000800 */
[----:B------:R-:W-:Y:S05]  /*0600*/  @!P1 BRA P2, `(.L_x_14) ;  /* 0xfffffffc00d09947 */ /* 0x000fea000103ffff */
.L_x_13:
[----:B------:R-:W-:Y:S05]  /*0610*/  @P0 EXIT ;  /* 0x000000000000094d */ /* 0x000fea0003800000 */
[----:B------:R-:W3:Y:S01]  /*0620*/  LDS R5, [UR4] ;  /* 0x00000004ff057984 */ /* 0x000ee20008000800 */
[----:B012---:R-:W0:Y:S01]  /*0630*/  LDC.64 R2, c[0x0][0x380] ;  /* 0x0000e000ff027b82 */ /* 0x007e220000000a00 */
[----:B------:R-:W3:Y:S01]  /*0640*/  LDCU.64 UR6, c[0x0][0x358] ;  /* 0x00006b00ff0677ac */ /* 0x000ee20008000a00 */
[----:B0-----:R-:W-:-:S05]  /*0650*/  IMAD.WIDE.U32 R2, R0, 0x4, R2 ;  /* 0x0000000400027825 */ /* 0x001fca00078e0002 */
[----:B---3--:R-:W-:Y:S01]  /*0660*/  STG.E desc[UR6][R2.64], R5 ;  /* 0x0000000502007986 */ /* 0x008fe2000c101906 */
[----:B------:R-:W-:Y:S05]  /*0670*/  EXIT ;  /* 0x000000000000794d */ /* 0x000fea0003800000 */
.L_x_15:
        /* <DEDUP_REMOVED lines=16> */
.L_x_18:


//--------------------- .nv.global.init           --------------------------
	.section	.nv.global.init,"aw",@progbits
.nv.global.init:
	.type		$str,@object
	.size		$str,(.L_0 - $str)
$str:
        /*0000*/ 	.byte	0x25, 0x75, 0x0a, 0x00
.L_0:


//--------------------- .nv.shared.reserved.0     --------------------------
	.section	.nv.shared.reserved.0,"aw",@nobits
	.weak		__nv_reservedSMEM_offset_0_alias
	.size		__nv_reservedSMEM_offset_0_alias, 0, 64
	.other		__nv_reservedSMEM_offset_0_alias,@"STO_CUDA_RESERVED_SHARED STV_DEFAULT"
__nv_reservedSMEM_offset_0_alias:
	.zero		0
	.zero		64


//--------------------- .nv.shared._Z13_add_internalPjj --------------------------
	.section	.nv.shared._Z13_add_internalPjj,"aw",@nobits
	.sectionflags	@""
	.align	4
.nv.shared._Z13_add_internalPjj:
	.zero		5120


//--------------------- .nv.shared._Z11dot_productPjjjj --------------------------
	.section	.nv.shared._Z11dot_productPjjjj,"aw",@nobits
	.sectionflags	@""
	.align	4
.nv.shared._Z11dot_productPjjjj:
	.zero		3072


//--------------------- .nv.constant0._Z12print_resultPj --------------------------
	.section	.nv.constant0._Z12print_resultPj,"a",@progbits
	.sectionflags	@""
	.align	4
.nv.constant0._Z12print_resultPj:
	.zero		904


//--------------------- .nv.constant0._Z13_add_internalPjj --------------------------
	.section	.nv.constant0._Z13_add_internalPjj,"a",@progbits
	.sectionflags	@""
	.align	4
.nv.constant0._Z13_add_internalPjj:
	.zero		908


//--------------------- .nv.constant0._Z11dot_productPjjjj --------------------------
	.section	.nv.constant0._Z11dot_productPjjjj,"a",@progbits
	.sectionflags	@""
	.align	4
.nv.constant0._Z11dot_productPjjjj:
	.zero		916


//--------------------- SYMBOLS --------------------------

	.type		.nv.reservedSmem.offset0,@object
	.size		.nv.reservedSmem.offset0,0x4
	.type		.nv.reservedSmem.cap,@object
	.size		.nv.reservedSmem.cap,0x4
	.type		vprintf,@function
